//
// Generated by NVIDIA NVVM Compiler
//
// Compiler Build ID: CL-36424714
// Cuda compilation tools, release 13.0, V13.0.88
// Based on NVVM 20.0.0
//

.version 9.0
.target sm_100
.address_size 64

	// .globl	transformCompressedComplexKernel
.global .align 4 .b8 __cudart_i2opi_f[24] = {65, 144, 67, 60, 153, 149, 98, 219, 192, 221, 52, 245, 209, 87, 39, 252, 41, 21, 68, 78, 110, 131, 249, 162};

.visible .entry transformCompressedComplexKernel(
	.param .u64 .ptr .align 1 transformCompressedComplexKernel_param_0,
	.param .u64 .ptr .align 1 transformCompressedComplexKernel_param_1,
	.param .f32 transformCompressedComplexKernel_param_2,
	.param .u64 transformCompressedComplexKernel_param_3
)
{
	.local .align 4 .b8 	__local_depot0[28];
	.reg .b64 	%SP;
	.reg .b64 	%SPL;
	.reg .pred 	%p<17>;
	.reg .b16 	%rs<49>;
	.reg .b32 	%r<72>;
	.reg .b32 	%f<47>;
	.reg .b64 	%rd<30>;
	.reg .b64 	%fd<3>;

	mov.u64 	%SPL, __local_depot0;
	ld.param.u64 	%rd12, [transformCompressedComplexKernel_param_0];
	ld.param.u64 	%rd13, [transformCompressedComplexKernel_param_1];
	ld.param.f32 	%f12, [transformCompressedComplexKernel_param_2];
	ld.param.u64 	%rd14, [transformCompressedComplexKernel_param_3];
	add.u64 	%rd1, %SPL, 0;
	mov.u32 	%r15, %ctaid.x;
	mov.u32 	%r16, %ntid.x;
	mov.u32 	%r17, %tid.x;
	mad.lo.s32 	%r18, %r15, %r16, %r17;
	cvt.u64.u32 	%rd2, %r18;
	setp.le.u64 	%p1, %rd14, %rd2;
	@%p1 bra 	$L__BB0_23;
	cvta.to.global.u64 	%rd16, %rd13;
	cvta.to.global.u64 	%rd17, %rd12;
	mul.lo.s64 	%rd18, %rd2, 10;
	add.s64 	%rd3, %rd16, %rd18;
	ld.global.nc.u8 	%rs4, [%rd3];
	cvt.u16.u8 	%rs3, %rs4;
	add.s64 	%rd4, %rd17, %rd18;
	st.global.u8 	[%rd4], %rs3;
	setp.eq.s16 	%p2, %rs3, 255;
	@%p2 bra 	$L__BB0_4;
	setp.ne.s16 	%p3, %rs3, 0;
	mov.f32 	%f44, 0f00000000;
	@%p3 bra 	$L__BB0_5;
	ld.global.nc.u8 	%rs10, [%rd3+1];
	cvt.u16.u8 	%rs11, %rs10;
	st.global.u8 	[%rd4+1], %rs11;
	ld.global.nc.u8 	%rs12, [%rd3+2];
	cvt.u16.u8 	%rs13, %rs12;
	st.global.u8 	[%rd4+2], %rs13;
	ld.global.nc.u8 	%rs14, [%rd3+3];
	cvt.u16.u8 	%rs15, %rs14;
	st.global.u8 	[%rd4+3], %rs15;
	ld.global.nc.u8 	%rs16, [%rd3+4];
	cvt.u16.u8 	%rs17, %rs16;
	st.global.u8 	[%rd4+4], %rs17;
	bra.uni 	$L__BB0_6;
$L__BB0_4:
	ld.global.nc.u8 	%rs5, [%rd3+1];
	cvt.u32.u8 	%r19, %rs5;
	ld.global.nc.u8 	%rs6, [%rd3+2];
	cvt.u16.u8 	%rs7, %rs6;
	mul.wide.u16 	%r20, %rs7, 256;
	or.b32  	%r21, %r20, %r19;
	ld.global.nc.u8 	%rs8, [%rd3+3];
	cvt.u32.u8 	%r22, %rs8;
	shl.b32 	%r23, %r22, 16;
	or.b32  	%r24, %r21, %r23;
	ld.global.nc.u8 	%rs9, [%rd3+4];
	cvt.u32.u8 	%r25, %rs9;
	shl.b32 	%r26, %r25, 24;
	or.b32  	%r27, %r24, %r26;
	mov.b32 	%f44, %r27;
	bra.uni 	$L__BB0_6;
$L__BB0_5:
	ld.global.nc.u8 	%rs18, [%rd3+1];
	cvt.u16.u8 	%rs19, %rs18;
	st.global.u8 	[%rd4+1], %rs19;
	ld.global.nc.u8 	%rs20, [%rd3+2];
	cvt.u16.u8 	%rs21, %rs20;
	st.global.u8 	[%rd4+2], %rs21;
	ld.global.nc.u8 	%rs22, [%rd3+3];
	cvt.u16.u8 	%rs23, %rs22;
	st.global.u8 	[%rd4+3], %rs23;
	ld.global.nc.u8 	%rs24, [%rd3+4];
	cvt.u16.u8 	%rs25, %rs24;
	st.global.u8 	[%rd4+4], %rs25;
$L__BB0_6:
	ld.global.nc.u8 	%rs27, [%rd3+5];
	cvt.u16.u8 	%rs26, %rs27;
	st.global.u8 	[%rd4+5], %rs26;
	setp.eq.s16 	%p4, %rs26, 255;
	@%p4 bra 	$L__BB0_9;
	setp.ne.s16 	%p5, %rs26, 0;
	mov.f32 	%f45, 0f00000000;
	@%p5 bra 	$L__BB0_10;
	ld.global.nc.u8 	%rs33, [%rd3+6];
	cvt.u16.u8 	%rs34, %rs33;
	st.global.u8 	[%rd4+6], %rs34;
	ld.global.nc.u8 	%rs35, [%rd3+7];
	cvt.u16.u8 	%rs36, %rs35;
	st.global.u8 	[%rd4+7], %rs36;
	ld.global.nc.u8 	%rs37, [%rd3+8];
	cvt.u16.u8 	%rs38, %rs37;
	st.global.u8 	[%rd4+8], %rs38;
	ld.global.nc.u8 	%rs39, [%rd3+9];
	cvt.u16.u8 	%rs40, %rs39;
	st.global.u8 	[%rd4+9], %rs40;
	bra.uni 	$L__BB0_11;
$L__BB0_9:
	ld.global.nc.u8 	%rs28, [%rd3+6];
	cvt.u32.u8 	%r28, %rs28;
	ld.global.nc.u8 	%rs29, [%rd3+7];
	cvt.u16.u8 	%rs30, %rs29;
	mul.wide.u16 	%r29, %rs30, 256;
	or.b32  	%r30, %r29, %r28;
	ld.global.nc.u8 	%rs31, [%rd3+8];
	cvt.u32.u8 	%r31, %rs31;
	shl.b32 	%r32, %r31, 16;
	or.b32  	%r33, %r30, %r32;
	ld.global.nc.u8 	%rs32, [%rd3+9];
	cvt.u32.u8 	%r34, %rs32;
	shl.b32 	%r35, %r34, 24;
	or.b32  	%r36, %r33, %r35;
	mov.b32 	%f45, %r36;
	bra.uni 	$L__BB0_11;
$L__BB0_10:
	ld.global.nc.u8 	%rs41, [%rd3+6];
	cvt.u16.u8 	%rs42, %rs41;
	st.global.u8 	[%rd4+6], %rs42;
	ld.global.nc.u8 	%rs43, [%rd3+7];
	cvt.u16.u8 	%rs44, %rs43;
	st.global.u8 	[%rd4+7], %rs44;
	ld.global.nc.u8 	%rs45, [%rd3+8];
	cvt.u16.u8 	%rs46, %rs45;
	st.global.u8 	[%rd4+8], %rs46;
	ld.global.nc.u8 	%rs47, [%rd3+9];
	cvt.u16.u8 	%rs48, %rs47;
	st.global.u8 	[%rd4+9], %rs48;
$L__BB0_11:
	mul.f32 	%f17, %f12, 0f3F22F983;
	cvt.rni.s32.f32 	%r71, %f17;
	cvt.rn.f32.s32 	%f18, %r71;
	fma.rn.f32 	%f19, %f18, 0fBFC90FDA, %f12;
	fma.rn.f32 	%f20, %f18, 0fB3A22168, %f19;
	fma.rn.f32 	%f46, %f18, 0fA7C234C5, %f20;
	abs.f32 	%f6, %f12;
	setp.ltu.f32 	%p6, %f6, 0f47CE4780;
	@%p6 bra 	$L__BB0_19;
	setp.neu.f32 	%p7, %f6, 0f7F800000;
	@%p7 bra 	$L__BB0_14;
	mov.f32 	%f23, 0f00000000;
	mul.rn.f32 	%f46, %f12, %f23;
	mov.b32 	%r71, 0;
	bra.uni 	$L__BB0_19;
$L__BB0_14:
	mov.b32 	%r2, %f12;
	shl.b32 	%r38, %r2, 8;
	or.b32  	%r3, %r38, -2147483648;
	mov.b64 	%rd29, 0;
	mov.b32 	%r68, 0;
	mov.u64 	%rd27, __cudart_i2opi_f;
	mov.u64 	%rd28, %rd1;
$L__BB0_15:
	.pragma "nounroll";
	ld.global.nc.u32 	%r39, [%rd27];
	mad.wide.u32 	%rd21, %r39, %r3, %rd29;
	shr.u64 	%rd29, %rd21, 32;
	st.local.u32 	[%rd28], %rd21;
	add.s32 	%r68, %r68, 1;
	add.s64 	%rd28, %rd28, 4;
	add.s64 	%rd27, %rd27, 4;
	setp.ne.s32 	%p8, %r68, 6;
	@%p8 bra 	$L__BB0_15;
	shr.u32 	%r40, %r2, 23;
	st.local.u32 	[%rd1+24], %rd29;
	and.b32  	%r6, %r40, 31;
	and.b32  	%r41, %r40, 224;
	add.s32 	%r42, %r41, -128;
	shr.u32 	%r43, %r42, 5;
	mul.wide.u32 	%rd22, %r43, 4;
	sub.s64 	%rd11, %rd1, %rd22;
	ld.local.u32 	%r69, [%rd11+24];
	ld.local.u32 	%r70, [%rd11+20];
	setp.eq.s32 	%p9, %r6, 0;
	@%p9 bra 	$L__BB0_18;
	shf.l.wrap.b32 	%r69, %r70, %r69, %r6;
	ld.local.u32 	%r44, [%rd11+16];
	shf.l.wrap.b32 	%r70, %r44, %r70, %r6;
$L__BB0_18:
	shr.u32 	%r45, %r69, 30;
	shf.l.wrap.b32 	%r46, %r70, %r69, 2;
	shl.b32 	%r47, %r70, 2;
	shr.u32 	%r48, %r46, 31;
	add.s32 	%r49, %r48, %r45;
	neg.s32 	%r50, %r49;
	setp.lt.s32 	%p10, %r2, 0;
	selp.b32 	%r71, %r50, %r49, %p10;
	xor.b32  	%r51, %r46, %r2;
	shr.s32 	%r52, %r46, 31;
	xor.b32  	%r53, %r52, %r46;
	xor.b32  	%r54, %r52, %r47;
	cvt.u64.u32 	%rd23, %r53;
	shl.b64 	%rd24, %rd23, 32;
	cvt.u64.u32 	%rd25, %r54;
	or.b64  	%rd26, %rd24, %rd25;
	cvt.rn.f64.s64 	%fd1, %rd26;
	mul.f64 	%fd2, %fd1, 0d3BF921FB54442D19;
	cvt.rn.f32.f64 	%f21, %fd2;
	neg.f32 	%f22, %f21;
	setp.lt.s32 	%p11, %r51, 0;
	selp.f32 	%f46, %f22, %f21, %p11;
$L__BB0_19:
	mul.f32 	%f24, %f46, %f46;
	fma.rn.f32 	%f25, %f24, 0f37CBAC00, 0fBAB607ED;
	fma.rn.f32 	%f26, %f25, %f24, 0f3D2AAABB;
	fma.rn.f32 	%f27, %f26, %f24, 0fBEFFFFFF;
	fma.rn.f32 	%f28, %f27, %f24, 0f3F800000;
	fma.rn.f32 	%f29, %f24, %f46, 0f00000000;
	fma.rn.f32 	%f30, %f24, 0fB94D4153, 0f3C0885E4;
	fma.rn.f32 	%f31, %f30, %f24, 0fBE2AAAA8;
	fma.rn.f32 	%f32, %f31, %f29, %f46;
	and.b32  	%r56, %r71, 1;
	setp.eq.b32 	%p12, %r56, 1;
	selp.f32 	%f33, %f28, %f32, %p12;
	selp.f32 	%f34, %f32, %f28, %p12;
	and.b32  	%r57, %r71, 2;
	setp.eq.s32 	%p13, %r57, 0;
	neg.f32 	%f35, %f33;
	selp.f32 	%f36, %f33, %f35, %p13;
	add.s32 	%r58, %r71, 1;
	and.b32  	%r59, %r58, 2;
	setp.eq.s32 	%p14, %r59, 0;
	neg.f32 	%f37, %f34;
	selp.f32 	%f38, %f34, %f37, %p14;
	mul.f32 	%f39, %f44, %f38;
	mul.f32 	%f40, %f45, %f36;
	sub.f32 	%f10, %f39, %f40;
	mul.f32 	%f41, %f45, %f38;
	fma.rn.f32 	%f11, %f44, %f36, %f41;
	setp.ne.s16 	%p15, %rs3, 255;
	@%p15 bra 	$L__BB0_21;
	mov.b32 	%r60, %f10;
	st.global.u8 	[%rd4+1], %r60;
	shr.u32 	%r61, %r60, 8;
	st.global.u8 	[%rd4+2], %r61;
	shr.u32 	%r62, %r60, 16;
	st.global.u8 	[%rd4+3], %r62;
	shr.u32 	%r63, %r60, 24;
	st.global.u8 	[%rd4+4], %r63;
$L__BB0_21:
	setp.ne.s16 	%p16, %rs26, 255;
	@%p16 bra 	$L__BB0_23;
	mov.b32 	%r64, %f11;
	st.global.u8 	[%rd4+6], %r64;
	shr.u32 	%r65, %r64, 8;
	st.global.u8 	[%rd4+7], %r65;
	shr.u32 	%r66, %r64, 16;
	st.global.u8 	[%rd4+8], %r66;
	shr.u32 	%r67, %r64, 24;
	st.global.u8 	[%rd4+9], %r67;
$L__BB0_23:
	ret;

}


// ===== COMPILED SASS (sm_100) =====

	.target	sm_100

	.elftype	@"ET_EXEC"


//--------------------- .note.nv.tkinfo           --------------------------
	.section	.note.nv.tkinfo,"",@"SHT_NOTE"
	.sectionflags	@"SHF_NOTE_NV_TKINFO"
	.tkinfo
        /*0018*/ 	.word	0x00000002
        /*0030*/ 	.string	""
        /*0030*/ 	.string	"ptxas"
        /*0030*/ 	.string	"Cuda compilation tools, release 13.0, V13.0.88"
        /*0030*/ 	.string	"Build cuda_13.0.r13.0/compiler.36424714_0"
        /*0030*/ 	.string	"-arch sm_100 -m 64 "



//--------------------- .note.nv.cuinfo           --------------------------
	.section	.note.nv.cuinfo,"",@"SHT_NOTE"
	.sectionflags	@"SHF_NOTE_NV_CUINFO"
        /*0018*/ 	.short	0x0002
        /*001a*/ 	.short	0x0064
        /*001c*/ 	.short	0x0082
	.zero		2


//--------------------- .nv.info                  --------------------------
	.section	.nv.info,"",@"SHT_CUDA_INFO"
	.align	4


	//----- nvinfo : EIATTR_REGCOUNT
	.align		4
        /*0000*/ 	.byte	0x04, 0x2f
        /*0002*/ 	.short	(.L_2 - .L_1)
	.align		4
.L_1:
        /*0004*/ 	.word	index@(transformCompressedComplexKernel)
        /*0008*/ 	.word	0x00000018


	//----- nvinfo : EIATTR_FRAME_SIZE
	.align		4
.L_2:
        /*000c*/ 	.byte	0x04, 0x11
        /*000e*/ 	.short	(.L_4 - .L_3)
	.align		4
.L_3:
        /*0010*/ 	.word	index@(transformCompressedComplexKernel)
        /*0014*/ 	.word	0x00000000


	//----- nvinfo : EIATTR_MIN_STACK_SIZE
	.align		4
.L_4:
        /*0018*/ 	.byte	0x04, 0x12
        /*001a*/ 	.short	(.L_6 - .L_5)
	.align		4
.L_5:
        /*001c*/ 	.word	index@(transformCompressedComplexKernel)
        /*0020*/ 	.word	0x00000000
.L_6:


//--------------------- .nv.compat                --------------------------
	.section	.nv.compat,"",@"SHT_CUDA_COMPAT_INFO"
	.align	4
        /*0000*/ 	.byte	0x02, 0x09, 0x00, 0x00, 0x02, 0x02, 0x01, 0x00, 0x02, 0x05, 0x05, 0x00, 0x03, 0x07, 0x01, 0x01
        /*0010*/ 	.byte	0x02, 0x03, 0x00, 0x00, 0x02, 0x06, 0x01, 0x00, 0x04, 0x0b, 0x08, 0x00, 0x01, 0x00, 0x00, 0x00
        /*0020*/ 	.byte	0x00, 0x00, 0x00, 0x00


//--------------------- .nv.info.transformCompressedComplexKernel --------------------------
	.section	.nv.info.transformCompressedComplexKernel,"",@"SHT_CUDA_INFO"
	.sectionflags	@""
	.align	4


	//----- nvinfo : EIATTR_CUDA_API_VERSION
	.align		4
        /*0000*/ 	.byte	0x04, 0x37
        /*0002*/ 	.short	(.L_8 - .L_7)
.L_7:
        /*0004*/ 	.word	0x00000082


	//----- nvinfo : EIATTR_KPARAM_INFO
	.align		4
.L_8:
        /*0008*/ 	.byte	0x04, 0x17
        /*000a*/ 	.short	(.L_10 - .L_9)
.L_9:
        /*000c*/ 	.word	0x00000000
        /*0010*/ 	.short	0x0003
        /*0012*/ 	.short	0x0018
        /*0014*/ 	.byte	0x00, 0xf0, 0x21, 0x00


	//----- nvinfo : EIATTR_KPARAM_INFO
	.align		4
.L_10:
        /*0018*/ 	.byte	0x04, 0x17
        /*001a*/ 	.short	(.L_12 - .L_11)
.L_11:
        /*001c*/ 	.word	0x00000000
        /*0020*/ 	.short	0x0002
        /*0022*/ 	.short	0x0010
        /*0024*/ 	.byte	0x00, 0xf0, 0x11, 0x00


	//----- nvinfo : EIATTR_KPARAM_INFO
	.align		4
.L_12:
        /*0028*/ 	.byte	0x04, 0x17
        /*002a*/ 	.short	(.L_14 - .L_13)
.L_13:
        /*002c*/ 	.word	0x00000000
        /*0030*/ 	.short	0x0001
        /*0032*/ 	.short	0x0008
        /*0034*/ 	.byte	0x00, 0xf5, 0x21, 0x00


	//----- nvinfo : EIATTR_KPARAM_INFO
	.align		4
.L_14:
        /*0038*/ 	.byte	0x04, 0x17
        /*003a*/ 	.short	(.L_16 - .L_15)
.L_15:
        /*003c*/ 	.word	0x00000000
        /*0040*/ 	.short	0x0000
        /*0042*/ 	.short	0x0000
        /*0044*/ 	.byte	0x00, 0xf5, 0x21, 0x00


	//----- nvinfo : EIATTR_SPARSE_MMA_MASK
	.align		4
.L_16:
        /*0048*/ 	.byte	0x03, 0x50
        /*004a*/ 	.short	0x0000


	//----- nvinfo : EIATTR_MAXREG_COUNT
	.align		4
        /*004c*/ 	.byte	0x03, 0x1b
        /*004e*/ 	.short	0x00ff


	//----- nvinfo : EIATTR_MERCURY_ISA_VERSION
	.align		4
        /*0050*/ 	.byte	0x03, 0x5f
        /*0052*/ 	.short	0x0101


	//----- nvinfo : EIATTR_VRC_CTA_INIT_COUNT
	.align		4
        /*0054*/ 	.byte	0x02, 0x4a
	.zero		1
	.zero		1


	//----- nvinfo : EIATTR_EXIT_INSTR_OFFSETS
	.align		4
        /*0058*/ 	.byte	0x04, 0x1c
        /*005a*/ 	.short	(.L_18 - .L_17)


	//   ....[0]....
.L_17:
        /*005c*/ 	.word	0x00000080


	//   ....[1]....
        /*0060*/ 	.word	0x00000ce0


	//   ....[2]....
        /*0064*/ 	.word	0x00000d60


	//----- nvinfo : EIATTR_CRS_STACK_SIZE
	.align		4
.L_18:
        /*0068*/ 	.byte	0x04, 0x1e
        /*006a*/ 	.short	(.L_20 - .L_19)
.L_19:
        /*006c*/ 	.word	0x00000000


	//----- nvinfo : EIATTR_CBANK_PARAM_SIZE
	.align		4
.L_20:
        /*0070*/ 	.byte	0x03, 0x19
        /*0072*/ 	.short	0x0020


	//----- nvinfo : EIATTR_PARAM_CBANK
	.align		4
        /*0074*/ 	.byte	0x04, 0x0a
        /*0076*/ 	.short	(.L_22 - .L_21)
	.align		4
.L_21:
        /*0078*/ 	.word	index@(.nv.constant0.transformCompressedComplexKernel)
        /*007c*/ 	.short	0x0380
        /*007e*/ 	.short	0x0020


	//----- nvinfo : EIATTR_SW_WAR
	.align		4
.L_22:
        /*0080*/ 	.byte	0x04, 0x36
        /*0082*/ 	.short	(.L_24 - .L_23)
.L_23:
        /*0084*/ 	.word	0x00000008
.L_24:


//--------------------- .nv.callgraph             --------------------------
	.section	.nv.callgraph,"",@"SHT_CUDA_CALLGRAPH"
	.align	4
	.sectionentsize	8
	.align		4
        /*0000*/ 	.word	0x00000000
	.align		4
        /*0004*/ 	.word	0xffffffff
	.align		4
        /*0008*/ 	.word	0x00000000
	.align		4
        /*000c*/ 	.word	0xfffffffe
	.align		4
        /*0010*/ 	.word	0x00000000
	.align		4
        /*0014*/ 	.word	0xfffffffd
	.align		4
        /*0018*/ 	.word	0x00000000
	.align		4
        /*001c*/ 	.word	0xfffffffc


//--------------------- .nv.constant4             --------------------------
	.section	.nv.constant4,"a",@progbits
	.align	8
	.align		8
.nv.constant4:
        /*0000*/ 	.dword	__cudart_i2opi_f


//--------------------- .text.transformCompressedComplexKernel --------------------------
	.section	.text.transformCompressedComplexKernel,"ax",@progbits
	.align	128
        .global         transformCompressedComplexKernel
        .type           transformCompressedComplexKernel,@function
        .size           transformCompressedComplexKernel,(.L_x_10 - transformCompressedComplexKernel)
        .other          transformCompressedComplexKernel,@"STO_CUDA_ENTRY STV_DEFAULT"
transformCompressedComplexKernel:
.text.transformCompressedComplexKernel:
[----:B------:R-:W-:Y:S01]  /*0000*/  LDC R1, c[0x0][0x37c] ;  /* 0x0000df00ff017b82 */ /* 0x000fe20000000800 */
[----:B------:R-:W0:Y:S07]  /*0010*/  S2R R0, SR_TID.X ;  /* 0x0000000000007919 */ /* 0x000e2e0000002100 */
[----:B------:R-:W0:Y:S01]  /*0020*/  S2UR UR4, SR_CTAID.X ;  /* 0x00000000000479c3 */ /* 0x000e220000002500 */
[----:B------:R-:W1:Y:S07]  /*0030*/  LDCU.64 UR6, c[0x0][0x398] ;  /* 0x00007300ff0677ac */ /* 0x000e6e0008000a00 */
[----:B------:R-:W0:Y:S02]  /*0040*/  LDC R9, c[0x0][0x360] ;  /* 0x0000d800ff097b82 */ /* 0x000e240000000800 */
[----:B0-----:R-:W-:-:S05]  /*0050*/  IMAD R9, R9, UR4, R0 ;  /* 0x0000000409097c24 */ /* 0x001fca000f8e0200 */
[----:B-1----:R-:W-:-:S04]  /*0060*/  ISETP.GE.U32.AND P0, PT, R9, UR6, PT ;  /* 0x0000000609007c0c */ /* 0x002fc8000bf06070 */
[----:B------:R-:W-:-:S13]  /*0070*/  ISETP.GE.U32.AND.EX P0, PT, RZ, UR7, PT, P0 ;  /* 0x00000007ff007c0c */ /* 0x000fda000bf06100 */
[----:B------:R-:W-:Y:S05]  /*0080*/  @P0 EXIT ;  /* 0x000000000000094d */ /* 0x000fea0003800000 */
[----:B------:R-:W0:Y:S01]  /*0090*/  LDC.64 R6, c[0x0][0x388] ;  /* 0x0000e200ff067b82 */ /* 0x000e220000000a00 */
[----:B------:R-:W1:Y:S01]  /*00a0*/  LDCU.64 UR6, c[0x0][0x358] ;  /* 0x00006b00ff0677ac */ /* 0x000e620008000a00 */
[----:B------:R-:W-:-:S06]  /*00b0*/  UMOV UR4, URZ ;  /* 0x000000ff00047c82 */ /* 0x000fcc0008000000 */
[----:B------:R-:W2:Y:S01]  /*00c0*/  LDC.64 R2, c[0x0][0x380] ;  /* 0x0000e000ff027b82 */ /* 0x000ea20000000a00 */
[----:B0-----:R-:W-:-:S04]  /*00d0*/  IMAD.WIDE.U32 R6, R9, 0xa, R6 ;  /* 0x0000000a09067825 */ /* 0x001fc800078e0006 */
[----:B------:R-:W-:-:S05]  /*00e0*/  VIADD R7, R7, UR4 ;  /* 0x0000000407077c36 */ /* 0x000fca0008000000 */
[----:B-1----:R-:W3:Y:S01]  /*00f0*/  LDG.E.U8.CONSTANT R5, desc[UR6][R6.64] ;  /* 0x0000000606057981 */ /* 0x002ee2000c1e9100 */
[----:B--2---:R-:W-:Y:S01]  /*0100*/  IMAD.WIDE.U32 R2, R9, 0xa, R2 ;  /* 0x0000000a09027825 */ /* 0x004fe200078e0002 */
[----:B------:R-:W-:Y:S03]  /*0110*/  BSSY.RECONVERGENT B0, `(.L_x_0) ;  /* 0x000001b000007945 */ /* 0x000fe60003800200 */
[----:B------:R-:W-:-:S05]  /*0120*/  VIADD R3, R3, UR4 ;  /* 0x0000000403037c36 */ /* 0x000fca0008000000 */
[----:B---3--:R0:W-:Y:S01]  /*0130*/  STG.E.U8 desc[UR6][R2.64], R5 ;  /* 0x0000000502007986 */ /* 0x0081e2000c101106 */
[----:B------:R-:W-:-:S13]  /*0140*/  ISETP.NE.AND P0, PT, R5, 0xff, PT ;  /* 0x000000ff0500780c */ /* 0x000fda0003f05270 */
[----:B0-----:R-:W-:Y:S05]  /*0150*/  @!P0 BRA `(.L_x_1) ;  /* 0x00000000003c8947 */ /* 0x001fea0003800000 */
[----:B------:R-:W2:Y:S04]  /*0160*/  LDG.E.U8.CONSTANT R9, desc[UR6][R6.64+0x1] ;  /* 0x0000010606097981 */ /* 0x000ea8000c1e9100 */
[----:B------:R-:W3:Y:S04]  /*0170*/  LDG.E.U8.CONSTANT R11, desc[UR6][R6.64+0x2] ;  /* 0x00000206060b7981 */ /* 0x000ee8000c1e9100 */
[----:B------:R-:W4:Y:S04]  /*0180*/  LDG.E.U8.CONSTANT R13, desc[UR6][R6.64+0x3] ;  /* 0x00000306060d7981 */ /* 0x000f28000c1e9100 */
[----:B------:R-:W5:Y:S01]  /*0190*/  LDG.E.U8.CONSTANT R15, desc[UR6][R6.64+0x4] ;  /* 0x00000406060f7981 */ /* 0x000f62000c1e9100 */
[----:B------:R-:W-:Y:S01]  /*01a0*/  ISETP.NE.AND P0, PT, R5, RZ, PT ;  /* 0x000000ff0500720c */ /* 0x000fe20003f05270 */
[----:B------:R-:W-:-:S12]  /*01b0*/  IMAD.MOV.U32 R4, RZ, RZ, RZ ;  /* 0x000000ffff047224 */ /* 0x000fd800078e00ff */
[----:B--2---:R0:W-:Y:S04]  /*01c0*/  @!P0 STG.E.U8 desc[UR6][R2.64+0x1], R9 ;  /* 0x0000010902008986 */ /* 0x0041e8000c101106 */
[----:B---3--:R0:W-:Y:S04]  /*01d0*/  @!P0 STG.E.U8 desc[UR6][R2.64+0x2], R11 ;  /* 0x0000020b02008986 */ /* 0x0081e8000c101106 */
[----:B----4-:R0:W-:Y:S04]  /*01e0*/  @!P0 STG.E.U8 desc[UR6][R2.64+0x3], R13 ;  /* 0x0000030d02008986 */ /* 0x0101e8000c101106 */
[----:B-----5:R0:W-:Y:S04]  /*01f0*/  @!P0 STG.E.U8 desc[UR6][R2.64+0x4], R15 ;  /* 0x0000040f02008986 */ /* 0x0201e8000c101106 */
[----:B------:R0:W-:Y:S04]  /*0200*/  @P0 STG.E.U8 desc[UR6][R2.64+0x1], R9 ;  /* 0x0000010902000986 */ /* 0x0001e8000c101106 */
[----:B------:R0:W-:Y:S04]  /*0210*/  @P0 STG.E.U8 desc[UR6][R2.64+0x2], R11 ;  /* 0x0000020b02000986 */ /* 0x0001e8000c101106 */
[----:B------:R0:W-:Y:S04]  /*0220*/  @P0 STG.E.U8 desc[UR6][R2.64+0x3], R13 ;  /* 0x0000030d02000986 */ /* 0x0001e8000c101106 */
[----:B------:R0:W-:Y:S01]  /*0230*/  @P0 STG.E.U8 desc[UR6][R2.64+0x4], R15 ;  /* 0x0000040f02000986 */ /* 0x0001e2000c101106 */
[----:B------:R-:W-:Y:S05]  /*0240*/  BRA `(.L_x_2) ;  /* 0x00000000001c7947 */ /* 0x000fea0003800000 */
.L_x_1:
[----:B------:R-:W2:Y:S04]  /*0250*/  LDG.E.U8.CONSTANT R0, desc[UR6][R6.64+0x1] ;  /* 0x0000010606007981 */ /* 0x000ea8000c1e9100 */
[----:B------:R-:W2:Y:S04]  /*0260*/  LDG.E.U8.CONSTANT R9, desc[UR6][R6.64+0x2] ;  /* 0x0000020606097981 */ /* 0x000ea8000c1e9100 */
[----:B------:R-:W3:Y:S04]  /*0270*/  LDG.E.U8.CONSTANT R11, desc[UR6][R6.64+0x3] ;  /* 0x00000306060b7981 */ /* 0x000ee8000c1e9100 */
[----:B------:R-:W4:Y:S01]  /*0280*/  LDG.E.U8.CONSTANT R13, desc[UR6][R6.64+0x4] ;  /* 0x00000406060d7981 */ /* 0x000f22000c1e9100 */
[----:B--2---:R-:W-:-:S04]  /*0290*/  IMAD R0, R9, 0x100, R0 ;  /* 0x0000010009007824 */ /* 0x004fc800078e0200 */
[----:B---3--:R-:W-:-:S04]  /*02a0*/  IMAD R0, R11, 0x10000, R0 ;  /* 0x000100000b007824 */ /* 0x008fc800078e0200 */
[----:B----4-:R-:W-:-:S07]  /*02b0*/  IMAD R4, R13, 0x1000000, R0 ;  /* 0x010000000d047824 */ /* 0x010fce00078e0200 */
.L_x_2:
[----:B------:R-:W-:Y:S05]  /*02c0*/  BSYNC.RECONVERGENT B0 ;  /* 0x0000000000007941 */ /* 0x000fea0003800200 */
.L_x_0:
[----:B0-----:R-:W2:Y:S01]  /*02d0*/  LDG.E.U8.CONSTANT R9, desc[UR6][R6.64+0x5] ;  /* 0x0000050606097981 */ /* 0x001ea2000c1e9100 */
[----:B------:R-:W-:Y:S03]  /*02e0*/  BSSY.RECONVERGENT B0, `(.L_x_3) ;  /* 0x000001a000007945 */ /* 0x000fe60003800200 */
[----:B--2---:R0:W-:Y:S01]  /*02f0*/  STG.E.U8 desc[UR6][R2.64+0x5], R9 ;  /* 0x0000050902007986 */ /* 0x0041e2000c101106 */
[----:B------:R-:W-:-:S13]  /*0300*/  ISETP.NE.AND P0, PT, R9, 0xff, PT ;  /* 0x000000ff0900780c */ /* 0x000fda0003f05270 */
[----:B0-----:R-:W-:Y:S05]  /*0310*/  @!P0 BRA `(.L_x_4) ;  /* 0x00000000003c8947 */ /* 0x001fea0003800000 */
[----:B------:R-:W2:Y:S04]  /*0320*/  LDG.E.U8.CONSTANT R11, desc[UR6][R6.64+0x6] ;  /* 0x00000606060b7981 */ /* 0x000ea8000c1e9100 */
[----:B------:R-:W3:Y:S04]  /*0330*/  LDG.E.U8.CONSTANT R13, desc[UR6][R6.64+0x7] ;  /* 0x00000706060d7981 */ /* 0x000ee8000c1e9100 */
[----:B------:R-:W4:Y:S04]  /*0340*/  LDG.E.U8.CONSTANT R15, desc[UR6][R6.64+0x8] ;  /* 0x00000806060f7981 */ /* 0x000f28000c1e9100 */
[----:B------:R-:W5:Y:S01]  /*0350*/  LDG.E.U8.CONSTANT R17, desc[UR6][R6.64+0x9] ;  /* 0x0000090606117981 */ /* 0x000f62000c1e9100 */
[----:B------:R-:W-:Y:S01]  /*0360*/  ISETP.NE.AND P0, PT, R9, RZ, PT ;  /* 0x000000ff0900720c */ /* 0x000fe20003f05270 */
[----:B------:R-:W-:-:S12]  /*0370*/  HFMA2 R8, -RZ, RZ, 0, 0 ;  /* 0x00000000ff087431 */ /* 0x000fd800000001ff */
        /* <DEDUP_REMOVED lines=9> */
.L_x_4:
[----:B------:R-:W2:Y:S04]  /*0410*/  LDG.E.U8.CONSTANT R0, desc[UR6][R6.64+0x6] ;  /* 0x0000060606007981 */ /* 0x000ea8000c1e9100 */
[----:B------:R-:W2:Y:S04]  /*0420*/  LDG.E.U8.CONSTANT R11, desc[UR6][R6.64+0x7] ;  /* 0x00000706060b7981 */ /* 0x000ea8000c1e9100 */
[----:B------:R-:W3:Y:S04]  /*0430*/  LDG.E.U8.CONSTANT R13, desc[UR6][R6.64+0x8] ;  /* 0x00000806060d7981 */ /* 0x000ee8000c1e9100 */
[----:B------:R-:W4:Y:S01]  /*0440*/  LDG.E.U8.CONSTANT R15, desc[UR6][R6.64+0x9] ;  /* 0x00000906060f7981 */ /* 0x000f22000c1e9100 */
[----:B--2---:R-:W-:-:S04]  /*0450*/  IMAD R0, R11, 0x100, R0 ;  /* 0x000001000b007824 */ /* 0x004fc800078e0200 */
[----:B---3--:R-:W-:-:S04]  /*0460*/  IMAD R0, R13, 0x10000, R0 ;  /* 0x000100000d007824 */ /* 0x008fc800078e0200 */
[----:B----4-:R-:W-:-:S07]  /*0470*/  IMAD R8, R15, 0x1000000, R0 ;  /* 0x010000000f087824 */ /* 0x010fce00078e0200 */
.L_x_5:
[----:B------:R-:W-:Y:S05]  /*0480*/  BSYNC.RECONVERGENT B0 ;  /* 0x0000000000007941 */ /* 0x000fea0003800200 */
.L_x_3:
[----:B------:R-:W1:Y:S02]  /*0490*/  LDC R6, c[0x0][0x390] ;  /* 0x0000e400ff067b82 */ /* 0x000e640000000800 */
[C---:B-1----:R-:W-:Y:S01]  /*04a0*/  FMUL R7, R6.reuse, 0.63661974668502807617 ;  /* 0x3f22f98306077820 */ /* 0x042fe20000400000 */
[----:B------:R-:W-:-:S05]  /*04b0*/  FSETP.GE.AND P0, PT, |R6|, 105615, PT ;  /* 0x47ce47800600780b */ /* 0x000fca0003f06200 */
[----:B------:R-:W0:Y:S02]  /*04c0*/  F2I.NTZ R7, R7 ;  /* 0x0000000700077305 */ /* 0x000e240000203100 */
[----:B0-----:R-:W-:-:S05]  /*04d0*/  I2FP.F32.S32 R11, R7 ;  /* 0x00000007000b7245 */ /* 0x001fca0000201400 */
[----:B------:R-:W-:-:S04]  /*04e0*/  FFMA R0, R11, -1.5707962512969970703, R6 ;  /* 0xbfc90fda0b007823 */ /* 0x000fc80000000006 */
[----:B------:R-:W-:-:S04]  /*04f0*/  FFMA R0, R11, -7.5497894158615963534e-08, R0 ;  /* 0xb3a221680b007823 */ /* 0x000fc80000000000 */
[----:B------:R-:W-:Y:S01]  /*0500*/  FFMA R0, R11, -5.3903029534742383927e-15, R0 ;  /* 0xa7c234c50b007823 */ /* 0x000fe20000000000 */
[----:B------:R-:W-:Y:S06]  /*0510*/  @!P0 BRA `(.L_x_6) ;  /* 0x00000004006c8947 */ /* 0x000fec0003800000 */
[----:B------:R-:W-:-:S13]  /*0520*/  FSETP.NEU.AND P0, PT, |R6|, +INF , PT ;  /* 0x7f8000000600780b */ /* 0x000fda0003f0d200 */
[----:B------:R-:W-:Y:S01]  /*0530*/  @!P0 FMUL R0, RZ, R6 ;  /* 0x00000006ff008220 */ /* 0x000fe20000400000 */
[----:B------:R-:W-:Y:S01]  /*0540*/  @!P0 IMAD.MOV.U32 R7, RZ, RZ, RZ ;  /* 0x000000ffff078224 */ /* 0x000fe200078e00ff */
[----:B------:R-:W-:Y:S06]  /*0550*/  @!P0 BRA `(.L_x_6) ;  /* 0x00000004005c8947 */ /* 0x000fec0003800000 */
[----:B------:R-:W-:Y:S01]  /*0560*/  IMAD.SHL.U32 R7, R6, 0x100, RZ ;  /* 0x0000010006077824 */ /* 0x000fe200078e00ff */
[----:B------:R-:W-:Y:S02]  /*0570*/  MOV R0, RZ ;  /* 0x000000ff00007202 */ /* 0x000fe40000000f00 */
[----:B------:R-:W-:Y:S01]  /*0580*/  CS2R R20, SRZ ;  /* 0x0000000000147805 */ /* 0x000fe2000001ff00 */
[----:B------:R-:W0:Y:S01]  /*0590*/  LDCU.64 UR8, c[0x4][URZ] ;  /* 0x01000000ff0877ac */ /* 0x000e220008000a00 */
[----:B------:R-:W-:Y:S01]  /*05a0*/  LOP3.LUT R7, R7, 0x80000000, RZ, 0xfc, !PT ;  /* 0x8000000007077812 */ /* 0x000fe200078efcff */
[----:B------:R-:W-:-:S06]  /*05b0*/  UMOV UR4, URZ ;  /* 0x000000ff00047c82 */ /* 0x000fcc0008000000 */
.L_x_7:
[----:B0-----:R-:W-:Y:S02]  /*05c0*/  IMAD.U32 R10, RZ, RZ, UR8 ;  /* 0x00000008ff0a7e24 */ /* 0x001fe4000f8e00ff */
[----:B------:R-:W-:-:S05]  /*05d0*/  IMAD.U32 R11, RZ, RZ, UR9 ;  /* 0x00000009ff0b7e24 */ /* 0x000fca000f8e00ff */
[----:B------:R-:W2:Y:S01]  /*05e0*/  LDG.E.CONSTANT R10, desc[UR6][R10.64] ;  /* 0x000000060a0a7981 */ /* 0x000ea2000c1e9900 */
[----:B------:R-:W-:Y:S01]  /*05f0*/  UIADD3 UR4, UPT, UPT, UR4, 0x1, URZ ;  /* 0x0000000104047890 */ /* 0x000fe2000fffe0ff */
[C---:B------:R-:W-:Y:S01]  /*0600*/  ISETP.EQ.AND P0, PT, R20.reuse, RZ, PT ;  /* 0x000000ff1400720c */ /* 0x040fe20003f02270 */
[----:B------:R-:W-:Y:S01]  /*0610*/  UIADD3 UR8, UP1, UPT, UR8, 0x4, URZ ;  /* 0x0000000408087890 */ /* 0x000fe2000ff3e0ff */
[C---:B------:R-:W-:Y:S01]  /*0620*/  ISETP.EQ.AND P1, PT, R20.reuse, 0x4, PT ;  /* 0x000000041400780c */ /* 0x040fe20003f22270 */
[----:B------:R-:W-:Y:S01]  /*0630*/  UISETP.NE.AND UP0, UPT, UR4, 0x6, UPT ;  /* 0x000000060400788c */ /* 0x000fe2000bf05270 */
[C---:B------:R-:W-:Y:S01]  /*0640*/  ISETP.EQ.AND P2, PT, R20.reuse, 0x8, PT ;  /* 0x000000081400780c */ /* 0x040fe20003f42270 */
[----:B------:R-:W-:Y:S01]  /*0650*/  UIADD3.X UR9, UPT, UPT, URZ, UR9, URZ, UP1, !UPT ;  /* 0x00000009ff097290 */ /* 0x000fe20008ffe4ff */
[C---:B------:R-:W-:Y:S02]  /*0660*/  ISETP.EQ.AND P3, PT, R20.reuse, 0xc, PT ;  /* 0x0000000c1400780c */ /* 0x040fe40003f62270 */
[----:B------:R-:W-:-:S02]  /*0670*/  ISETP.EQ.AND P4, PT, R20, 0x10, PT ;  /* 0x000000101400780c */ /* 0x000fc40003f82270 */
[C---:B------:R-:W-:Y:S01]  /*0680*/  ISETP.EQ.AND P5, PT, R20.reuse, 0x14, PT ;  /* 0x000000141400780c */ /* 0x040fe20003fa2270 */
[----:B------:R-:W-:Y:S02]  /*0690*/  VIADD R20, R20, 0x4 ;  /* 0x0000000414147836 */ /* 0x000fe40000000000 */
[----:B--2---:R-:W-:-:S03]  /*06a0*/  IMAD.WIDE.U32 R12, R10, R7, RZ ;  /* 0x000000070a0c7225 */ /* 0x004fc600078e00ff */
[----:B------:R-:W-:-:S04]  /*06b0*/  IADD3 R12, P6, PT, R12, R0, RZ ;  /* 0x000000000c0c7210 */ /* 0x000fc80007fde0ff */
[----:B------:R-:W-:Y:S01]  /*06c0*/  @P2 MOV R17, R12 ;  /* 0x0000000c00112202 */ /* 0x000fe20000000f00 */
[----:B------:R-:W-:Y:S02]  /*06d0*/  IMAD.X R0, R13, 0x1, R21, P6 ;  /* 0x000000010d007824 */ /* 0x000fe400030e0615 */
[--C-:B------:R-:W-:Y:S02]  /*06e0*/  @P0 IMAD.MOV.U32 R14, RZ, RZ, R12.reuse ;  /* 0x000000ffff0e0224 */ /* 0x100fe400078e000c */
[--C-:B------:R-:W-:Y:S02]  /*06f0*/  @P1 IMAD.MOV.U32 R16, RZ, RZ, R12.reuse ;  /* 0x000000ffff101224 */ /* 0x100fe400078e000c */
[--C-:B------:R-:W-:Y:S02]  /*0700*/  @P3 IMAD.MOV.U32 R18, RZ, RZ, R12.reuse ;  /* 0x000000ffff123224 */ /* 0x100fe400078e000c */
[--C-:B------:R-:W-:Y:S02]  /*0710*/  @P4 IMAD.MOV.U32 R19, RZ, RZ, R12.reuse ;  /* 0x000000ffff134224 */ /* 0x100fe400078e000c */
[----:B------:R-:W-:Y:S01]  /*0720*/  @P5 IMAD.MOV.U32 R15, RZ, RZ, R12 ;  /* 0x000000ffff0f5224 */ /* 0x000fe200078e000c */
[----:B------:R-:W-:Y:S06]  /*0730*/  BRA.U UP0, `(.L_x_7) ;  /* 0xfffffffd00a07547 */ /* 0x000fec000b83ffff */
[----:B------:R-:W-:-:S04]  /*0740*/  SHF.R.U32.HI R10, RZ, 0x17, R6 ;  /* 0x00000017ff0a7819 */ /* 0x000fc80000011606 */
[C---:B------:R-:W-:Y:S02]  /*0750*/  LOP3.LUT R7, R10.reuse, 0xe0, RZ, 0xc0, !PT ;  /* 0x000000e00a077812 */ /* 0x040fe400078ec0ff */
[----:B------:R-:W-:-:S03]  /*0760*/  LOP3.LUT P6, RZ, R10, 0x1f, RZ, 0xc0, !PT ;  /* 0x0000001f0aff7812 */ /* 0x000fc600078cc0ff */
[----:B------:R-:W-:-:S05]  /*0770*/  VIADD R7, R7, 0xffffff80 ;  /* 0xffffff8007077836 */ /* 0x000fca0000000000 */
[----:B------:R-:W-:-:S04]  /*0780*/  SHF.R.U32.HI R7, RZ, 0x5, R7 ;  /* 0x00000005ff077819 */ /* 0x000fc80000011607 */
[----:B------:R-:W-:-:S04]  /*0790*/  LEA R12, -R7, RZ, 0x2 ;  /* 0x000000ff070c7211 */ /* 0x000fc800078e11ff */
[C---:B------:R-:W-:Y:S02]  /*07a0*/  ISETP.EQ.AND P3, PT, R12.reuse, -0x18, PT ;  /* 0xffffffe80c00780c */ /* 0x040fe40003f62270 */
[C---:B------:R-:W-:Y:S02]  /*07b0*/  ISETP.EQ.AND P4, PT, R12.reuse, -0x14, PT ;  /* 0xffffffec0c00780c */ /* 0x040fe40003f82270 */
[C---:B------:R-:W-:Y:S02]  /*07c0*/  ISETP.EQ.AND P2, PT, R12.reuse, -0x10, PT ;  /* 0xfffffff00c00780c */ /* 0x040fe40003f42270 */
[C---:B------:R-:W-:Y:S02]  /*07d0*/  ISETP.EQ.AND P1, PT, R12.reuse, -0xc, PT ;  /* 0xfffffff40c00780c */ /* 0x040fe40003f22270 */
[C---:B------:R-:W-:Y:S02]  /*07e0*/  ISETP.EQ.AND P0, PT, R12.reuse, -0x8, PT ;  /* 0xfffffff80c00780c */ /* 0x040fe40003f02270 */
[----:B------:R-:W-:-:S03]  /*07f0*/  ISETP.EQ.AND P5, PT, R12, RZ, PT ;  /* 0x000000ff0c00720c */ /* 0x000fc60003fa2270 */
[--C-:B------:R-:W-:Y:S01]  /*0800*/  @P3 IMAD.MOV.U32 R7, RZ, RZ, R14.reuse ;  /* 0x000000ffff073224 */ /* 0x100fe200078e000e */
[C---:B------:R-:W-:Y:S01]  /*0810*/  ISETP.EQ.AND P3, PT, R12.reuse, -0x4, PT ;  /* 0xfffffffc0c00780c */ /* 0x040fe20003f62270 */
[----:B------:R-:W-:Y:S02]  /*0820*/  @P4 IMAD.MOV.U32 R11, RZ, RZ, R14 ;  /* 0x000000ffff0b4224 */ /* 0x000fe400078e000e */
[--C-:B------:R-:W-:Y:S01]  /*0830*/  @P4 IMAD.MOV.U32 R7, RZ, RZ, R16.reuse ;  /* 0x000000ffff074224 */ /* 0x100fe200078e0010 */
[----:B------:R-:W-:Y:S01]  /*0840*/  ISETP.EQ.AND P4, PT, R12, 0x4, PT ;  /* 0x000000040c00780c */ /* 0x000fe20003f82270 */
[----:B------:R-:W-:Y:S01]  /*0850*/  @P2 IMAD.MOV.U32 R11, RZ, RZ, R16 ;  /* 0x000000ffff0b2224 */ /* 0x000fe200078e0010 */
[----:B------:R-:W-:Y:S01]  /*0860*/  @P1 MOV R11, R17 ;  /* 0x00000011000b1202 */ /* 0x000fe20000000f00 */
[----:B------:R-:W-:Y:S02]  /*0870*/  @P2 IMAD.MOV.U32 R7, RZ, RZ, R17 ;  /* 0x000000ffff072224 */ /* 0x000fe400078e0011 */
[----:B------:R-:W-:-:S02]  /*0880*/  @P1 IMAD.MOV.U32 R7, RZ, RZ, R18 ;  /* 0x000000ffff071224 */ /* 0x000fc400078e0012 */
[----:B------:R-:W-:Y:S02]  /*0890*/  @P0 IMAD.MOV.U32 R11, RZ, RZ, R18 ;  /* 0x000000ffff0b0224 */ /* 0x000fe400078e0012 */
[--C-:B------:R-:W-:Y:S02]  /*08a0*/  @P0 IMAD.MOV.U32 R7, RZ, RZ, R19.reuse ;  /* 0x000000ffff070224 */ /* 0x100fe400078e0013 */
[----:B------:R-:W-:Y:S01]  /*08b0*/  @P3 IMAD.MOV.U32 R11, RZ, RZ, R19 ;  /* 0x000000ffff0b3224 */ /* 0x000fe200078e0013 */
[----:B------:R-:W-:Y:S01]  /*08c0*/  @P5 MOV R11, R15 ;  /* 0x0000000f000b5202 */ /* 0x000fe20000000f00 */
[----:B------:R-:W-:Y:S02]  /*08d0*/  @P3 IMAD.MOV.U32 R7, RZ, RZ, R15 ;  /* 0x000000ffff073224 */ /* 0x000fe400078e000f */
[--C-:B------:R-:W-:Y:S02]  /*08e0*/  @P5 IMAD.MOV.U32 R7, RZ, RZ, R0.reuse ;  /* 0x000000ffff075224 */ /* 0x100fe400078e0000 */
[----:B------:R-:W-:Y:S01]  /*08f0*/  @P4 IMAD.MOV.U32 R11, RZ, RZ, R0 ;  /* 0x000000ffff0b4224 */ /* 0x000fe200078e0000 */
[----:B------:R-:W-:Y:S06]  /*0900*/  @!P6 BRA `(.L_x_8) ;  /* 0x000000000028e947 */ /* 0x000fec0003800000 */
[----:B------:R-:W-:Y:S01]  /*0910*/  @P1 IMAD.MOV.U32 R14, RZ, RZ, R16 ;  /* 0x000000ffff0e1224 */ /* 0x000fe200078e0010 */
[----:B------:R-:W-:Y:S01]  /*0920*/  LOP3.LUT R10, R10, 0x1f, RZ, 0xc0, !PT ;  /* 0x0000001f0a0a7812 */ /* 0x000fe200078ec0ff */
[----:B------:R-:W-:Y:S01]  /*0930*/  @P0 IMAD.MOV.U32 R14, RZ, RZ, R17 ;  /* 0x000000ffff0e0224 */ /* 0x000fe200078e0011 */
[----:B------:R-:W-:Y:S01]  /*0940*/  ISETP.EQ.AND P0, PT, R12, 0x8, PT ;  /* 0x000000080c00780c */ /* 0x000fe20003f02270 */
[----:B------:R-:W-:Y:S01]  /*0950*/  @P3 IMAD.MOV.U32 R14, RZ, RZ, R18 ;  /* 0x000000ffff0e3224 */ /* 0x000fe200078e0012 */
[----:B------:R-:W-:Y:S01]  /*0960*/  @P5 MOV R14, R19 ;  /* 0x00000013000e5202 */ /* 0x000fe20000000f00 */
[----:B------:R-:W-:Y:S01]  /*0970*/  @P4 IMAD.MOV.U32 R14, RZ, RZ, R15 ;  /* 0x000000ffff0e4224 */ /* 0x000fe200078e000f */
[----:B------:R-:W-:-:S09]  /*0980*/  SHF.L.W.U32.HI R7, R11, R10, R7 ;  /* 0x0000000a0b077219 */ /* 0x000fd20000010e07 */
[----:B------:R-:W-:-:S05]  /*0990*/  @P0 IMAD.MOV.U32 R14, RZ, RZ, R0 ;  /* 0x000000ffff0e0224 */ /* 0x000fca00078e0000 */
[----:B------:R-:W-:-:S07]  /*09a0*/  SHF.L.W.U32.HI R11, R14, R10, R11 ;  /* 0x0000000a0e0b7219 */ /* 0x000fce0000010e0b */
.L_x_8:
[C-C-:B------:R-:W-:Y:S01]  /*09b0*/  SHF.L.W.U32.HI R0, R11.reuse, 0x2, R7.reuse ;  /* 0x000000020b007819 */ /* 0x140fe20000010e07 */
[----:B------:R-:W-:Y:S01]  /*09c0*/  IMAD.SHL.U32 R11, R11, 0x4, RZ ;  /* 0x000000040b0b7824 */ /* 0x000fe200078e00ff */
[----:B------:R-:W-:Y:S01]  /*09d0*/  UMOV UR4, 0x54442d19 ;  /* 0x54442d1900047882 */ /* 0x000fe20000000000 */
[----:B------:R-:W-:Y:S01]  /*09e0*/  UMOV UR5, 0x3bf921fb ;  /* 0x3bf921fb00057882 */ /* 0x000fe20000000000 */
[----:B------:R-:W-:Y:S02]  /*09f0*/  SHF.R.S32.HI R10, RZ, 0x1f, R0 ;  /* 0x0000001fff0a7819 */ /* 0x000fe40000011400 */
[----:B------:R-:W-:Y:S02]  /*0a00*/  SHF.R.U32.HI R7, RZ, 0x1e, R7 ;  /* 0x0000001eff077819 */ /* 0x000fe40000011607 */
[C---:B------:R-:W-:Y:S02]  /*0a10*/  LOP3.LUT R12, R10.reuse, R11, RZ, 0x3c, !PT ;  /* 0x0000000b0a0c7212 */ /* 0x040fe400078e3cff */
[----:B------:R-:W-:-:S02]  /*0a20*/  LOP3.LUT R13, R10, R0, RZ, 0x3c, !PT ;  /* 0x000000000a0d7212 */ /* 0x000fc400078e3cff */
[----:B------:R-:W-:Y:S02]  /*0a30*/  ISETP.GE.AND P0, PT, R6, RZ, PT ;  /* 0x000000ff0600720c */ /* 0x000fe40003f06270 */
[----:B------:R-:W0:Y:S01]  /*0a40*/  I2F.F64.S64 R10, R12 ;  /* 0x0000000c000a7312 */ /* 0x000e220000301c00 */
[C---:B------:R-:W-:Y:S02]  /*0a50*/  LEA.HI R7, R0.reuse, R7, RZ, 0x1 ;  /* 0x0000000700077211 */ /* 0x040fe400078f08ff */
[----:B------:R-:W-:-:S03]  /*0a60*/  LOP3.LUT R6, R0, R6, RZ, 0x3c, !PT ;  /* 0x0000000600067212 */ /* 0x000fc600078e3cff */
[----:B------:R-:W-:Y:S01]  /*0a70*/  IMAD.MOV R0, RZ, RZ, -R7 ;  /* 0x000000ffff007224 */ /* 0x000fe200078e0a07 */
[----:B------:R-:W-:-:S04]  /*0a80*/  ISETP.GE.AND P1, PT, R6, RZ, PT ;  /* 0x000000ff0600720c */ /* 0x000fc80003f26270 */
[----:B------:R-:W-:Y:S01]  /*0a90*/  @!P0 MOV R7, R0 ;  /* 0x0000000000078202 */ /* 0x000fe20000000f00 */
[----:B0-----:R-:W-:-:S10]  /*0aa0*/  DMUL R10, R10, UR4 ;  /* 0x000000040a0a7c28 */ /* 0x001fd40008000000 */
[----:B------:R-:W0:Y:S02]  /*0ab0*/  F2F.F32.F64 R10, R10 ;  /* 0x0000000a000a7310 */ /* 0x000e240000301000 */
[----:B0-----:R-:W-:-:S07]  /*0ac0*/  FSEL R0, -R10, R10, !P1 ;  /* 0x0000000a0a007208 */ /* 0x001fce0004800100 */
.L_x_6:
[----:B------:R-:W-:Y:S02]  /*0ad0*/  IMAD.MOV.U32 R6, RZ, RZ, 0x37cbac00 ;  /* 0x37cbac00ff067424 */ /* 0x000fe400078e00ff */
[----:B------:R-:W-:Y:S01]  /*0ae0*/  FMUL R11, R0, R0 ;  /* 0x00000000000b7220 */ /* 0x000fe20000400000 */
[----:B------:R-:W-:Y:S01]  /*0af0*/  IMAD.MOV.U32 R10, RZ, RZ, 0x394d4153 ;  /* 0x394d4153ff0a7424 */ /* 0x000fe200078e00ff */
[----:B------:R-:W-:Y:S02]  /*0b00*/  LOP3.LUT R12, R7, 0x1, RZ, 0xc0, !PT ;  /* 0x00000001070c7812 */ /* 0x000fe400078ec0ff */
[C---:B------:R-:W-:Y:S01]  /*0b10*/  FFMA R6, R11.reuse, R6, -0.0013887860113754868507 ;  /* 0xbab607ed0b067423 */ /* 0x040fe20000000006 */
[C---:B------:R-:W-:Y:S01]  /*0b20*/  FFMA R10, R11.reuse, -R10, 0.0083327032625675201416 ;  /* 0x3c0885e40b0a7423 */ /* 0x040fe2000000080a */
[C---:B------:R-:W-:Y:S01]  /*0b30*/  FFMA R13, R11.reuse, R0, RZ ;  /* 0x000000000b0d7223 */ /* 0x040fe200000000ff */
[----:B------:R-:W-:Y:S01]  /*0b40*/  ISETP.NE.U32.AND P0, PT, R12, 0x1, PT ;  /* 0x000000010c00780c */ /* 0x000fe20003f05070 */
[C---:B------:R-:W-:Y:S01]  /*0b50*/  FFMA R6, R11.reuse, R6, 0.041666727513074874878 ;  /* 0x3d2aaabb0b067423 */ /* 0x040fe20000000006 */
[----:B------:R-:W-:Y:S01]  /*0b60*/  FFMA R10, R11, R10, -0.16666662693023681641 ;  /* 0xbe2aaaa80b0a7423 */ /* 0x000fe2000000000a */
[----:B------:R-:W-:-:S02]  /*0b70*/  LOP3.LUT P1, RZ, R7, 0x2, RZ, 0xc0, !PT ;  /* 0x0000000207ff7812 */ /* 0x000fc4000782c0ff */
[----:B------:R-:W-:Y:S01]  /*0b80*/  FFMA R6, R11, R6, -0.4999999701976776123 ;  /* 0xbeffffff0b067423 */ /* 0x000fe20000000006 */
[----:B------:R-:W-:Y:S01]  /*0b90*/  FFMA R13, R13, R10, R0 ;  /* 0x0000000a0d0d7223 */ /* 0x000fe20000000000 */
[----:B------:R-:W-:Y:S02]  /*0ba0*/  VIADD R10, R7, 0x1 ;  /* 0x00000001070a7836 */ /* 0x000fe40000000000 */
[----:B------:R-:W-:-:S03]  /*0bb0*/  FFMA R6, R11, R6, 1 ;  /* 0x3f8000000b067423 */ /* 0x000fc60000000006 */
[----:B------:R-:W-:Y:S02]  /*0bc0*/  LOP3.LUT P2, RZ, R10, 0x2, RZ, 0xc0, !PT ;  /* 0x000000020aff7812 */ /* 0x000fe4000784c0ff */
[----:B------:R-:W-:Y:S02]  /*0bd0*/  FSEL R0, R6, R13, !P0 ;  /* 0x0000000d06007208 */ /* 0x000fe40004000000 */
[----:B------:R-:W-:Y:S02]  /*0be0*/  FSEL R6, R13, R6, !P0 ;  /* 0x000000060d067208 */ /* 0x000fe40004000000 */
[----:B------:R-:W-:Y:S02]  /*0bf0*/  FSEL R7, R0, -R0, !P1 ;  /* 0x8000000000077208 */ /* 0x000fe40004800000 */
[----:B------:R-:W-:Y:S02]  /*0c00*/  ISETP.NE.AND P0, PT, R5, 0xff, PT ;  /* 0x000000ff0500780c */ /* 0x000fe40003f05270 */
[----:B------:R-:W-:Y:S01]  /*0c10*/  FSEL R5, R6, -R6, !P2 ;  /* 0x8000000606057208 */ /* 0x000fe20005000000 */
[----:B------:R-:W-:Y:S01]  /*0c20*/  FMUL R0, R7, R8 ;  /* 0x0000000807007220 */ /* 0x000fe20000400000 */
[----:B------:R-:W-:-:S03]  /*0c30*/  ISETP.NE.AND P1, PT, R9, 0xff, PT ;  /* 0x000000ff0900780c */ /* 0x000fc60003f25270 */
[C---:B------:R-:W-:Y:S01]  /*0c40*/  FFMA R13, R5.reuse, R4, -R0 ;  /* 0x00000004050d7223 */ /* 0x040fe20000000800 */
[----:B------:R-:W-:-:S04]  /*0c50*/  FMUL R8, R5, R8 ;  /* 0x0000000805087220 */ /* 0x000fc80000400000 */
[----:B------:R-:W-:Y:S01]  /*0c60*/  FFMA R15, R7, R4, R8 ;  /* 0x00000004070f7223 */ /* 0x000fe20000000008 */
[--C-:B------:R-:W-:Y:S01]  /*0c70*/  @!P0 SHF.R.U32.HI R5, RZ, 0x8, R13.reuse ;  /* 0x00000008ff058819 */ /* 0x100fe2000001160d */
[----:B------:R0:W-:Y:S01]  /*0c80*/  @!P0 STG.E.U8 desc[UR6][R2.64+0x1], R13 ;  /* 0x0000010d02008986 */ /* 0x0001e2000c101106 */
[--C-:B------:R-:W-:Y:S02]  /*0c90*/  @!P0 SHF.R.U32.HI R9, RZ, 0x10, R13.reuse ;  /* 0x00000010ff098819 */ /* 0x100fe4000001160d */
[----:B------:R-:W-:Y:S01]  /*0ca0*/  @!P0 SHF.R.U32.HI R11, RZ, 0x18, R13 ;  /* 0x00000018ff0b8819 */ /* 0x000fe2000001160d */
[----:B------:R0:W-:Y:S04]  /*0cb0*/  @!P0 STG.E.U8 desc[UR6][R2.64+0x2], R5 ;  /* 0x0000020502008986 */ /* 0x0001e8000c101106 */
[----:B------:R0:W-:Y:S04]  /*0cc0*/  @!P0 STG.E.U8 desc[UR6][R2.64+0x3], R9 ;  /* 0x0000030902008986 */ /* 0x0001e8000c101106 */
[----:B------:R0:W-:Y:S01]  /*0cd0*/  @!P0 STG.E.U8 desc[UR6][R2.64+0x4], R11 ;  /* 0x0000040b02008986 */ /* 0x0001e2000c101106 */
[----:B------:R-:W-:Y:S05]  /*0ce0*/  @P1 EXIT ;  /* 0x000000000000194d */ /* 0x000fea0003800000 */
[--C-:B0-----:R-:W-:Y:S01]  /*0cf0*/  SHF.R.U32.HI R5, RZ, 0x8, R15.reuse ;  /* 0x00000008ff057819 */ /* 0x101fe2000001160f */
[----:B------:R-:W-:Y:S01]  /*0d00*/  STG.E.U8 desc[UR6][R2.64+0x6], R15 ;  /* 0x0000060f02007986 */ /* 0x000fe2000c101106 */
[--C-:B------:R-:W-:Y:S02]  /*0d10*/  SHF.R.U32.HI R7, RZ, 0x10, R15.reuse ;  /* 0x00000010ff077819 */ /* 0x100fe4000001160f */
[----:B------:R-:W-:Y:S01]  /*0d20*/  SHF.R.U32.HI R9, RZ, 0x18, R15 ;  /* 0x00000018ff097819 */ /* 0x000fe2000001160f */
[----:B------:R-:W-:Y:S04]  /*0d30*/  STG.E.U8 desc[UR6][R2.64+0x7], R5 ;  /* 0x0000070502007986 */ /* 0x000fe8000c101106 */
[----:B------:R-:W-:Y:S04]  /*0d40*/  STG.E.U8 desc[UR6][R2.64+0x8], R7 ;  /* 0x0000080702007986 */ /* 0x000fe8000c101106 */
[----:B------:R-:W-:Y:S01]  /*0d50*/  STG.E.U8 desc[UR6][R2.64+0x9], R9 ;  /* 0x0000090902007986 */ /* 0x000fe2000c101106 */
[----:B------:R-:W-:Y:S05]  /*0d60*/  EXIT ;  /* 0x000000000000794d */ /* 0x000fea0003800000 */
.L_x_9:
[----:B------:R-:W-:-:S00]  /*0d70*/  BRA `(.L_x_9) ;  /* 0xfffffffc00fc7947 */ /* 0x000fc0000383ffff */
[----:B------:R-:W-:-:S00]  /*0d80*/  NOP ;  /* 0x0000000000007918 */ /* 0x000fc00000000000 */
[----:B------:R-:W-:-:S00]  /*0d90*/  NOP ;  /* 0x0000000000007918 */ /* 0x000fc00000000000 */
[----:B------:R-:W-:-:S00]  /*0da0*/  NOP ;  /* 0x0000000000007918 */ /* 0x000fc00000000000 */
[----:B------:R-:W-:-:S00]  /*0db0*/  NOP ;  /* 0x0000000000007918 */ /* 0x000fc00000000000 */
[----:B------:R-:W-:-:S00]  /*0dc0*/  NOP ;  /* 0x0000000000007918 */ /* 0x000fc00000000000 */
[----:B------:R-:W-:-:S00]  /*0dd0*/  NOP ;  /* 0x0000000000007918 */ /* 0x000fc00000000000 */
[----:B------:R-:W-:-:S00]  /*0de0*/  NOP ;  /* 0x0000000000007918 */ /* 0x000fc00000000000 */
[----:B------:R-:W-:-:S00]  /*0df0*/  NOP ;  /* 0x0000000000007918 */ /* 0x000fc00000000000 */
.L_x_10:


//--------------------- .nv.global.init           --------------------------
	.section	.nv.global.init,"aw",@progbits
	.align	4
.nv.global.init:
	.type		__cudart_i2opi_f,@object
	.size		__cudart_i2opi_f,(.L_0 - __cudart_i2opi_f)
__cudart_i2opi_f:
        /*0000*/ 	.byte	0x41, 0x90, 0x43, 0x3c, 0x99, 0x95, 0x62, 0xdb, 0xc0, 0xdd, 0x34, 0xf5, 0xd1, 0x57, 0x27, 0xfc
        /*0010*/ 	.byte	0x29, 0x15, 0x44, 0x4e, 0x6e, 0x83, 0xf9, 0xa2
.L_0:


//--------------------- .nv.shared.reserved.0     --------------------------
	.section	.nv.shared.reserved.0,"aw",@nobits
	.weak		__nv_reservedSMEM_offset_0_alias
	.size		__nv_reservedSMEM_offset_0_alias, 0, 64
	.other		__nv_reservedSMEM_offset_0_alias,@"STO_CUDA_RESERVED_SHARED STV_DEFAULT"
__nv_reservedSMEM_offset_0_alias:
	.zero		0
	.zero		64


//--------------------- .nv.constant0.transformCompressedComplexKernel --------------------------
	.section	.nv.constant0.transformCompressedComplexKernel,"a",@progbits
	.sectionflags	@""
	.align	4
.nv.constant0.transformCompressedComplexKernel:
	.zero		928


//--------------------- SYMBOLS --------------------------

	.type		.nv.reservedSmem.offset0,@object
	.size		.nv.reservedSmem.offset0,0x4
